	.headerflags	@"EF_CUDA_TEXMODE_UNIFIED EF_CUDA_64BIT_ADDRESS EF_CUDA_ACCELERATORS EF_CUDA_SM90 EF_CUDA_VIRTUAL_SM(EF_CUDA_SM90)"
	.elftype	@"ET_EXEC"


//--------------------- .nv.info                  --------------------------
	.section	.nv.info,"",@"SHT_CUDA_INFO"
	.align	4


	//----- nvinfo : EIATTR_REGCOUNT
	.align		4
        /*0000*/ 	.byte	0x04, 0x2f
        /*0002*/ 	.short	(.L_3 - .L_2)
	.align		4
.L_2:
        /*0004*/ 	.word	index@(triton_poi_fused__native_batch_norm_legit_no_training_relu_37)
        /*0008*/ 	.word	0x00000012


	//----- nvinfo : EIATTR_MIN_STACK_SIZE
	.align		4
.L_3:
        /*000c*/ 	.byte	0x04, 0x12
        /*000e*/ 	.short	(.L_5 - .L_4)
	.align		4
.L_4:
        /*0010*/ 	.word	index@(triton_poi_fused__native_batch_norm_legit_no_training_relu_37)
        /*0014*/ 	.word	0x00000000


	//----- nvinfo : EIATTR_FRAME_SIZE
	.align		4
.L_5:
        /*0018*/ 	.byte	0x04, 0x11
        /*001a*/ 	.short	(.L_7 - .L_6)
	.align		4
.L_6:
        /*001c*/ 	.word	index@(triton_poi_fused__native_batch_norm_legit_no_training_relu_37)
        /*0020*/ 	.word	0x00000000


	//----- nvinfo : EIATTR_MIN_STACK_SIZE
	.align		4
.L_7:
        /*0024*/ 	.byte	0x04, 0x12
        /*0026*/ 	.short	(.L_9 - .L_8)
	.align		4
.L_8:
        /*0028*/ 	.word	index@(triton_poi_fused__native_batch_norm_legit_no_training_relu_37)
        /*002c*/ 	.word	0x00000000
.L_9:


//--------------------- .nv.info.triton_poi_fused__native_batch_norm_legit_no_training_relu_37 --------------------------
	.section	.nv.info.triton_poi_fused__native_batch_norm_legit_no_training_relu_37,"",@"SHT_CUDA_INFO"
	.sectionflags	@""
	.align	4


	//----- nvinfo : EIATTR_CUDA_API_VERSION
	.align		4
        /*0000*/ 	.byte	0x04, 0x37
        /*0002*/ 	.short	(.L_11 - .L_10)
.L_10:
        /*0004*/ 	.word	0x0000007c


	//----- nvinfo : EIATTR_KPARAM_INFO
	.align		4
.L_11:
        /*0008*/ 	.byte	0x04, 0x17
        /*000a*/ 	.short	(.L_13 - .L_12)
.L_12:
        /*000c*/ 	.word	0x00000000
        /*0010*/ 	.short	0x0006
        /*0012*/ 	.short	0x0030
        /*0014*/ 	.byte	0x00, 0xf0, 0x11, 0x00


	//----- nvinfo : EIATTR_KPARAM_INFO
	.align		4
.L_13:
        /*0018*/ 	.byte	0x04, 0x17
        /*001a*/ 	.short	(.L_15 - .L_14)
.L_14:
        /*001c*/ 	.word	0x00000000
        /*0020*/ 	.short	0x0005
        /*0022*/ 	.short	0x0028
        /*0024*/ 	.byte	0x00, 0xf4, 0x21, 0x00


	//----- nvinfo : EIATTR_KPARAM_INFO
	.align		4
.L_15:
        /*0028*/ 	.byte	0x04, 0x17
        /*002a*/ 	.short	(.L_17 - .L_16)
.L_16:
        /*002c*/ 	.word	0x00000000
        /*0030*/ 	.short	0x0004
        /*0032*/ 	.short	0x0020
        /*0034*/ 	.byte	0x00, 0xf4, 0x21, 0x00


	//----- nvinfo : EIATTR_KPARAM_INFO
	.align		4
.L_17:
        /*0038*/ 	.byte	0x04, 0x17
        /*003a*/ 	.short	(.L_19 - .L_18)
.L_18:
        /*003c*/ 	.word	0x00000000
        /*0040*/ 	.short	0x0003
        /*0042*/ 	.short	0x0018
        /*0044*/ 	.byte	0x00, 0xf4, 0x21, 0x00


	//----- nvinfo : EIATTR_KPARAM_INFO
	.align		4
.L_19:
        /*0048*/ 	.byte	0x04, 0x17
        /*004a*/ 	.short	(.L_21 - .L_20)
.L_20:
        /*004c*/ 	.word	0x00000000
        /*0050*/ 	.short	0x0002
        /*0052*/ 	.short	0x0010
        /*0054*/ 	.byte	0x00, 0xf4, 0x21, 0x00


	//----- nvinfo : EIATTR_KPARAM_INFO
	.align		4
.L_21:
        /*0058*/ 	.byte	0x04, 0x17
        /*005a*/ 	.short	(.L_23 - .L_22)
.L_22:
        /*005c*/ 	.word	0x00000000
        /*0060*/ 	.short	0x0001
        /*0062*/ 	.short	0x0008
        /*0064*/ 	.byte	0x00, 0xf4, 0x21, 0x00


	//----- nvinfo : EIATTR_KPARAM_INFO
	.align		4
.L_23:
        /*0068*/ 	.byte	0x04, 0x17
        /*006a*/ 	.short	(.L_25 - .L_24)
.L_24:
        /*006c*/ 	.word	0x00000000
        /*0070*/ 	.short	0x0000
        /*0072*/ 	.short	0x0000
        /*0074*/ 	.byte	0x00, 0xf4, 0x21, 0x00


	//----- nvinfo : EIATTR_SPARSE_MMA_MASK
	.align		4
.L_25:
        /*0078*/ 	.byte	0x03, 0x50
        /*007a*/ 	.short	0x0000


	//----- nvinfo : EIATTR_MAXREG_COUNT
	.align		4
        /*007c*/ 	.byte	0x03, 0x1b
        /*007e*/ 	.short	0x00ff


	//----- nvinfo : EIATTR_EXIT_INSTR_OFFSETS
	.align		4
        /*0080*/ 	.byte	0x04, 0x1c
        /*0082*/ 	.short	(.L_27 - .L_26)


	//   ....[0]....
.L_26:
        /*0084*/ 	.word	0x000004b0


	//----- nvinfo : EIATTR_REQNTID
	.align		4
.L_27:
        /*0088*/ 	.byte	0x04, 0x10
        /*008a*/ 	.short	(.L_29 - .L_28)
.L_28:
        /*008c*/ 	.word	0x00000100
        /*0090*/ 	.word	0x00000001
        /*0094*/ 	.word	0x00000001


	//----- nvinfo : EIATTR_CBANK_PARAM_SIZE
	.align		4
.L_29:
        /*0098*/ 	.byte	0x03, 0x19
        /*009a*/ 	.short	0x0034


	//----- nvinfo : EIATTR_PARAM_CBANK
	.align		4
        /*009c*/ 	.byte	0x04, 0x0a
        /*009e*/ 	.short	(.L_31 - .L_30)
	.align		4
.L_30:
        /*00a0*/ 	.word	index@(.nv.constant0.triton_poi_fused__native_batch_norm_legit_no_training_relu_37)
        /*00a4*/ 	.short	0x0210
        /*00a6*/ 	.short	0x0034


	//----- nvinfo : EIATTR_SW_WAR
	.align		4
.L_31:
        /*00a8*/ 	.byte	0x04, 0x36
        /*00aa*/ 	.short	(.L_33 - .L_32)
.L_32:
        /*00ac*/ 	.word	0x00000008
.L_33:


//--------------------- .nv.callgraph             --------------------------
	.section	.nv.callgraph,"",@"SHT_CUDA_CALLGRAPH"
	.align	4
	.sectionentsize	8
	.align		4
        /*0000*/ 	.word	0x00000000
	.align		4
        /*0004*/ 	.word	0xffffffff
	.align		4
        /*0008*/ 	.word	0x00000000
	.align		4
        /*000c*/ 	.word	0xfffffffe
	.align		4
        /*0010*/ 	.word	0x00000000
	.align		4
        /*0014*/ 	.word	0xfffffffd
	.align		4
        /*0018*/ 	.word	0x00000000
	.align		4
        /*001c*/ 	.word	0xfffffffc


//--------------------- .nv.constant4             --------------------------
	.section	.nv.constant4,"a",@progbits
	.align	8
	.align		8
.nv.constant4:
        /*0000*/ 	.dword	_$_str
	.align		8
        /*0008*/ 	.dword	_$_str_$_2


//--------------------- .text.triton_poi_fused__native_batch_norm_legit_no_training_relu_37 --------------------------
	.section	.text.triton_poi_fused__native_batch_norm_legit_no_training_relu_37,"ax",@progbits
	.align	128
        .global         triton_poi_fused__native_batch_norm_legit_no_training_relu_37
        .type           triton_poi_fused__native_batch_norm_legit_no_training_relu_37,@function
        .size           triton_poi_fused__native_batch_norm_legit_no_training_relu_37,(.L_x_1 - triton_poi_fused__native_batch_norm_legit_no_training_relu_37)
        .other          triton_poi_fused__native_batch_norm_legit_no_training_relu_37,@"STO_CUDA_ENTRY STV_DEFAULT"
triton_poi_fused__native_batch_norm_legit_no_training_relu_37:
.text.triton_poi_fused__native_batch_norm_legit_no_training_relu_37:
[----:B------:R-:W-:Y:S01]  /*0000*/  LDC R1, c[0x0][0x28] ;  /* 0x00000a00ff017b82 */ /* 0x000fe20000000800 */
[----:B------:R-:W1:Y:S01]  /*0010*/  S2R R0, SR_TID.X ;  /* 0x0000000000007919 */ /* 0x000e620000002100 */
[----:B------:R-:W-:Y:S01]  /*0020*/  ULDC.64 UR4, c[0x0][0x208] ;  /* 0x0000820000047ab9 */ /* 0x000fe20000000a00 */
[----:B------:R-:W2:Y:S01]  /*0030*/  S2R R5, SR_CTAID.X ;  /* 0x0000000000057919 */ /* 0x000ea20000002500 */
[----:B-1----:R-:W-:Y:S01]  /*0040*/  IMAD.SHL.U32 R0, R0, 0x2, RZ ;  /* 0x0000000200007824 */ /* 0x002fe200078e00ff */
[----:B--2---:R-:W-:-:S04]  /*0050*/  SHF.R.S32.HI R3, RZ, 0x16, R5 ;  /* 0x00000016ff037819 */ /* 0x004fc80000011405 */
[----:B------:R-:W-:Y:S02]  /*0060*/  LOP3.LUT R0, R0, 0x1fe, RZ, 0xc0, !PT ;  /* 0x000001fe00007812 */ /* 0x000fe400078ec0ff */
[----:B------:R-:W-:-:S03]  /*0070*/  SGXT R3, R3, 0x1 ;  /* 0x000000010303781a */ /* 0x000fc60000000200 */
[----:B------:R-:W-:Y:S02]  /*0080*/  IMAD R0, R5, 0x200, R0 ;  /* 0x0000020005007824 */ /* 0x000fe400078e0200 */
[----:B------:R-:W1:Y:S03]  /*0090*/  LDC.64 R4, c[0x0][0x220] ;  /* 0x00008800ff047b82 */ /* 0x000e660000000a00 */
[----:B------:R-:W-:Y:S02]  /*00a0*/  LEA.HI R6, R3, R0, RZ, 0x8 ;  /* 0x0000000003067211 */ /* 0x000fe400078f40ff */
[----:B------:R-:W-:Y:S02]  /*00b0*/  SHF.R.S32.HI R3, RZ, 0x1f, R0 ;  /* 0x0000001fff037819 */ /* 0x000fe40000011400 */
[----:B------:R-:W-:-:S04]  /*00c0*/  SHF.R.S32.HI R2, RZ, 0x8, R6 ;  /* 0x00000008ff027819 */ /* 0x000fc80000011406 */
[----:B------:R-:W-:-:S04]  /*00d0*/  LEA.HI R7, R2, R2, RZ, 0x7 ;  /* 0x0000000202077211 */ /* 0x000fc800078f38ff */
[----:B------:R-:W-:Y:S02]  /*00e0*/  LOP3.LUT R9, R7, 0xffffff80, RZ, 0xc0, !PT ;  /* 0xffffff8007097812 */ /* 0x000fe400078ec0ff */
[----:B------:R-:W-:-:S03]  /*00f0*/  LEA.HI R7, R3, R0, RZ, 0x4 ;  /* 0x0000000003077211 */ /* 0x000fc600078f20ff */
[----:B------:R-:W-:Y:S01]  /*0100*/  IMAD.IADD R2, R2, 0x1, -R9 ;  /* 0x0000000102027824 */ /* 0x000fe200078e0a09 */
[----:B------:R-:W-:-:S03]  /*0110*/  SHF.R.S32.HI R8, RZ, 0x4, R7 ;  /* 0x00000004ff087819 */ /* 0x000fc60000011407 */
[----:B-1----:R-:W-:Y:S01]  /*0120*/  IMAD.WIDE R4, R2, 0x4, R4 ;  /* 0x0000000402047825 */ /* 0x002fe200078e0204 */
[----:B------:R-:W-:-:S04]  /*0130*/  LEA.HI R9, R8, R8, RZ, 0x4 ;  /* 0x0000000808097211 */ /* 0x000fc800078f20ff */
[----:B------:R1:W2:Y:S01]  /*0140*/  LDG.E.EL R3, desc[UR4][R4.64] ;  /* 0x0000000404037981 */ /* 0x0002a2000c2e1900 */
[----:B------:R-:W-:Y:S02]  /*0150*/  LOP3.LUT R9, R9, 0xfff0, RZ, 0xc0, !PT ;  /* 0x0000fff009097812 */ /* 0x000fe400078ec0ff */
[----:B------:R-:W-:-:S03]  /*0160*/  LOP3.LUT R14, R6, 0xffffff00, RZ, 0xc0, !PT ;  /* 0xffffff00060e7812 */ /* 0x000fc600078ec0ff */
[----:B------:R-:W-:Y:S01]  /*0170*/  IMAD.IADD R10, R8, 0x1, -R9 ;  /* 0x00000001080a7824 */ /* 0x000fe200078e0a09 */
[----:B-1----:R-:W1:Y:S04]  /*0180*/  LDC.64 R4, c[0x0][0x210] ;  /* 0x00008400ff047b82 */ /* 0x002e680000000a00 */
[----:B------:R-:W-:-:S04]  /*0190*/  LOP3.LUT R9, R10, 0x80, RZ, 0xc0, !PT ;  /* 0x000000800a097812 */ /* 0x000fc800078ec0ff */
[----:B------:R-:W-:-:S04]  /*01a0*/  LEA.HI R9, R9, R10, RZ, 0x19 ;  /* 0x0000000a09097211 */ /* 0x000fc800078fc8ff */
[C---:B------:R-:W-:Y:S02]  /*01b0*/  LOP3.LUT R8, R9.reuse, 0xfe, RZ, 0xc0, !PT ;  /* 0x000000fe09087812 */ /* 0x040fe400078ec0ff */
[----:B------:R-:W-:-:S03]  /*01c0*/  PRMT R11, R9, 0x8880, RZ ;  /* 0x00008880090b7816 */ /* 0x000fc600000000ff */
[----:B------:R-:W-:Y:S01]  /*01d0*/  IMAD.MOV R13, RZ, RZ, -R8 ;  /* 0x000000ffff0d7224 */ /* 0x000fe200078e0a08 */
[----:B------:R-:W-:Y:S01]  /*01e0*/  SHF.R.S32.HI R11, RZ, 0x1, R11 ;  /* 0x00000001ff0b7819 */ /* 0x000fe2000001140b */
[----:B------:R-:W3:Y:S03]  /*01f0*/  LDC.64 R8, c[0x0][0x218] ;  /* 0x00008600ff087b82 */ /* 0x000ee60000000a00 */
[----:B------:R-:W-:Y:S02]  /*0200*/  PRMT R13, R13, 0x7710, RZ ;  /* 0x000077100d0d7816 */ /* 0x000fe400000000ff */
[----:B------:R-:W-:-:S03]  /*0210*/  PRMT R15, R11, 0x9910, RZ ;  /* 0x000099100b0f7816 */ /* 0x000fc600000000ff */
[----:B------:R-:W-:Y:S01]  /*0220*/  IMAD.IADD R12, R10, 0x1, R13 ;  /* 0x000000010a0c7824 */ /* 0x000fe200078e020d */
[----:B------:R-:W-:Y:S01]  /*0230*/  LOP3.LUT R13, R7, 0xfffffff0, RZ, 0xc0, !PT ;  /* 0xfffffff0070d7812 */ /* 0x000fe200078ec0ff */
[----:B------:R-:W4:Y:S03]  /*0240*/  LDC.64 R10, c[0x0][0x228] ;  /* 0x00008a00ff0a7b82 */ /* 0x000f260000000a00 */
[----:B------:R-:W-:Y:S01]  /*0250*/  IADD3 R13, R14, R0, -R13 ;  /* 0x000000000e0d7210 */ /* 0x000fe20007ffe80d */
[----:B------:R-:W-:Y:S01]  /*0260*/  IMAD.MOV.U32 R14, RZ, RZ, R15 ;  /* 0x000000ffff0e7224 */ /* 0x000fe200078e000f */
[----:B------:R-:W-:-:S03]  /*0270*/  PRMT R12, R12, 0x8880, RZ ;  /* 0x000088800c0c7816 */ /* 0x000fc600000000ff */
[----:B------:R-:W5:Y:S01]  /*0280*/  LDC.64 R6, c[0x0][0x230] ;  /* 0x00008c00ff067b82 */ /* 0x000f620000000a00 */
[----:B------:R-:W-:-:S04]  /*0290*/  IMAD R13, R14, 0x10, R13 ;  /* 0x000000100e0d7824 */ /* 0x000fc800078e020d */
[----:B------:R-:W-:Y:S02]  /*02a0*/  IMAD R13, R12, 0x80, R13 ;  /* 0x000000800c0d7824 */ /* 0x000fe400078e020d */
[----:B---3--:R-:W-:-:S04]  /*02b0*/  IMAD.WIDE R8, R2, 0x4, R8 ;  /* 0x0000000402087825 */ /* 0x008fc800078e0208 */
[----:B-1----:R-:W-:Y:S02]  /*02c0*/  IMAD.WIDE R4, R13, 0x4, R4 ;  /* 0x000000040d047825 */ /* 0x002fe400078e0204 */
[----:B------:R-:W3:Y:S04]  /*02d0*/  LDG.E.EL R8, desc[UR4][R8.64] ;  /* 0x0000000408087981 */ /* 0x000ee8000c2e1900 */
[----:B------:R-:W3:Y:S01]  /*02e0*/  LDG.E.64 R4, desc[UR4][R4.64] ;  /* 0x0000000404047981 */ /* 0x000ee2000c1e1b00 */
[----:B----4-:R-:W-:-:S04]  /*02f0*/  IMAD.WIDE R10, R2, 0x4, R10 ;  /* 0x00000004020a7825 */ /* 0x010fc800078e020a */
[----:B-----5:R-:W-:Y:S02]  /*0300*/  IMAD.WIDE R6, R2, 0x4, R6 ;  /* 0x0000000402067825 */ /* 0x020fe400078e0206 */
[----:B------:R-:W4:Y:S04]  /*0310*/  LDG.E.EL R10, desc[UR4][R10.64] ;  /* 0x000000040a0a7981 */ /* 0x000f28000c2e1900 */
[----:B------:R-:W4:Y:S01]  /*0320*/  LDG.E.EL R7, desc[UR4][R6.64] ;  /* 0x0000000406077981 */ /* 0x000f22000c2e1900 */
[----:B------:R-:W-:Y:S02]  /*0330*/  IMAD.MOV.U32 R14, RZ, RZ, 0x3e800000 ;  /* 0x3e800000ff0e7424 */ /* 0x000fe400078e00ff */
[----:B--2---:R-:W-:Y:S02]  /*0340*/  FADD R12, R3, 9.9999997473787516356e-06 ;  /* 0x3727c5ac030c7421 */ /* 0x004fe40000000000 */
[----:B------:R-:W1:Y:S02]  /*0350*/  LDC.64 R2, c[0x0][0x238] ;  /* 0x00008e00ff027b82 */ /* 0x000e640000000a00 */
[----:B------:R-:W2:Y:S02]  /*0360*/  MUFU.SQRT R13, R12 ;  /* 0x0000000c000d7308 */ /* 0x000ea40000002000 */
[----:B--2---:R-:W-:-:S02]  /*0370*/  FSETP.GT.AND P0, PT, R13, 8.50705917302346158658e+37, PT ;  /* 0x7e8000000d00780b */ /* 0x004fc40003f04000 */
[----:B------:R-:W-:Y:S02]  /*0380*/  FSETP.GEU.AND P1, PT, R13, 1.175494350822287508e-38, PT ;  /* 0x008000000d00780b */ /* 0x000fe40003f2e000 */
[----:B------:R-:W-:Y:S01]  /*0390*/  FSEL R14, R14, 1, P0 ;  /* 0x3f8000000e0e7808 */ /* 0x000fe20000000000 */
[----:B-1----:R-:W-:-:S08]  /*03a0*/  IMAD.WIDE R2, R0, 0x4, R2 ;  /* 0x0000000400027825 */ /* 0x002fd000078e0202 */
[----:B------:R-:W-:Y:S02]  /*03b0*/  @P0 FMUL R13, R13, 0.25 ;  /* 0x3e8000000d0d0820 */ /* 0x000fe40000400000 */
[----:B------:R-:W-:Y:S02]  /*03c0*/  @!P1 FMUL R14, R14, 16777216 ;  /* 0x4b8000000e0e9820 */ /* 0x000fe40000400000 */
[----:B------:R-:W-:-:S06]  /*03d0*/  @!P1 FMUL R13, R13, 16777216 ;  /* 0x4b8000000d0d9820 */ /* 0x000fcc0000400000 */
[----:B------:R-:W1:Y:S02]  /*03e0*/  MUFU.RCP R13, R13 ;  /* 0x0000000d000d7308 */ /* 0x000e640000001000 */
[----:B-1----:R-:W-:Y:S01]  /*03f0*/  FMUL R14, R13, R14 ;  /* 0x0000000e0d0e7220 */ /* 0x002fe20000400000 */
[--C-:B---3--:R-:W-:Y:S01]  /*0400*/  FADD R4, R4, -R8.reuse ;  /* 0x8000000804047221 */ /* 0x108fe20000000000 */
[----:B------:R-:W-:-:S03]  /*0410*/  FADD R5, R5, -R8 ;  /* 0x8000000805057221 */ /* 0x000fc60000000000 */
[-C--:B------:R-:W-:Y:S01]  /*0420*/  FMUL R4, R4, R14.reuse ;  /* 0x0000000e04047220 */ /* 0x080fe20000400000 */
[----:B------:R-:W-:-:S03]  /*0430*/  FMUL R14, R5, R14 ;  /* 0x0000000e050e7220 */ /* 0x000fc60000400000 */
[C-C-:B----4-:R-:W-:Y:S01]  /*0440*/  FFMA R4, R10.reuse, R4, R7.reuse ;  /* 0x000000040a047223 */ /* 0x150fe20000000007 */
[----:B------:R-:W-:-:S04]  /*0450*/  FFMA R14, R10, R14, R7 ;  /* 0x0000000e0a0e7223 */ /* 0x000fc80000000007 */
[----:B------:R-:W-:Y:S02]  /*0460*/  FSETP.GEU.AND P0, PT, R4, RZ, PT ;  /* 0x000000ff0400720b */ /* 0x000fe40003f0e000 */
[----:B------:R-:W-:Y:S02]  /*0470*/  FSETP.GEU.AND P1, PT, R14, RZ, PT ;  /* 0x000000ff0e00720b */ /* 0x000fe40003f2e000 */
[----:B------:R-:W-:Y:S02]  /*0480*/  FSEL R4, R4, RZ, P0 ;  /* 0x000000ff04047208 */ /* 0x000fe40000000000 */
[----:B------:R-:W-:-:S05]  /*0490*/  FSEL R5, R14, RZ, P1 ;  /* 0x000000ff0e057208 */ /* 0x000fca0000800000 */
[----:B------:R-:W-:Y:S01]  /*04a0*/  STG.E.64 desc[UR4][R2.64], R4 ;  /* 0x0000000402007986 */ /* 0x000fe2000c101b04 */
[----:B------:R-:W-:Y:S05]  /*04b0*/  EXIT ;  /* 0x000000000000794d */ /* 0x000fea0003800000 */
.L_x_0:
[----:B------:R-:W-:-:S00]  /*04c0*/  BRA `(.L_x_0) ;  /* 0xfffffffc00fc7947 */ /* 0x000fc0000383ffff */
[----:B------:R-:W-:-:S00]  /*04d0*/  NOP ;  /* 0x0000000000007918 */ /* 0x000fc00000000000 */
        /* <DEDUP_REMOVED lines=10> */
.L_x_1:


//--------------------- .nv.global.init           --------------------------
	.section	.nv.global.init,"aw",@progbits
.nv.global.init:
	.type		_$_str,@object
	.size		_$_str,(_$_str_$_2 - _$_str)
_$_str:
        /*0000*/ 	.byte	0x5f, 0x5f, 0x43, 0x55, 0x44, 0x41, 0x5f, 0x46, 0x54, 0x5a, 0x00
	.type		_$_str_$_2,@object
	.size		_$_str_$_2,(.L_1 - _$_str_$_2)
_$_str_$_2:
        /*000b*/ 	.byte	0x5f, 0x5f, 0x43, 0x55, 0x44, 0x41, 0x5f, 0x50, 0x52, 0x45, 0x43, 0x5f, 0x53, 0x51, 0x52, 0x54
        /*001b*/ 	.byte	0x00
.L_1:


//--------------------- .nv.constant0.triton_poi_fused__native_batch_norm_legit_no_training_relu_37 --------------------------
	.section	.nv.constant0.triton_poi_fused__native_batch_norm_legit_no_training_relu_37,"a",@progbits
	.sectionflags	@""
	.align	4
.nv.constant0.triton_poi_fused__native_batch_norm_legit_no_training_relu_37:
	.zero		580
